	.headerflags	@"EF_CUDA_TEXMODE_UNIFIED EF_CUDA_64BIT_ADDRESS EF_CUDA_ACCELERATORS EF_CUDA_SM90 EF_CUDA_VIRTUAL_SM(EF_CUDA_SM90)"
	.elftype	@"ET_EXEC"


//--------------------- .nv.info                  --------------------------
	.section	.nv.info,"",@"SHT_CUDA_INFO"
	.align	4


	//----- nvinfo : EIATTR_REGCOUNT
	.align		4
        /*0000*/ 	.byte	0x04, 0x2f
        /*0002*/ 	.short	(.L_3 - .L_2)
	.align		4
.L_2:
        /*0004*/ 	.word	index@(triton_poi_fused__native_batch_norm_legit_no_training_relu_18)
        /*0008*/ 	.word	0x00000018


	//----- nvinfo : EIATTR_MIN_STACK_SIZE
	.align		4
.L_3:
        /*000c*/ 	.byte	0x04, 0x12
        /*000e*/ 	.short	(.L_5 - .L_4)
	.align		4
.L_4:
        /*0010*/ 	.word	index@(triton_poi_fused__native_batch_norm_legit_no_training_relu_18)
        /*0014*/ 	.word	0x00000000


	//----- nvinfo : EIATTR_FRAME_SIZE
	.align		4
.L_5:
        /*0018*/ 	.byte	0x04, 0x11
        /*001a*/ 	.short	(.L_7 - .L_6)
	.align		4
.L_6:
        /*001c*/ 	.word	index@(triton_poi_fused__native_batch_norm_legit_no_training_relu_18)
        /*0020*/ 	.word	0x00000000


	//----- nvinfo : EIATTR_MIN_STACK_SIZE
	.align		4
.L_7:
        /*0024*/ 	.byte	0x04, 0x12
        /*0026*/ 	.short	(.L_9 - .L_8)
	.align		4
.L_8:
        /*0028*/ 	.word	index@(triton_poi_fused__native_batch_norm_legit_no_training_relu_18)
        /*002c*/ 	.word	0x00000000
.L_9:


//--------------------- .nv.info.triton_poi_fused__native_batch_norm_legit_no_training_relu_18 --------------------------
	.section	.nv.info.triton_poi_fused__native_batch_norm_legit_no_training_relu_18,"",@"SHT_CUDA_INFO"
	.sectionflags	@""
	.align	4


	//----- nvinfo : EIATTR_CUDA_API_VERSION
	.align		4
        /*0000*/ 	.byte	0x04, 0x37
        /*0002*/ 	.short	(.L_11 - .L_10)
.L_10:
        /*0004*/ 	.word	0x0000007c


	//----- nvinfo : EIATTR_KPARAM_INFO
	.align		4
.L_11:
        /*0008*/ 	.byte	0x04, 0x17
        /*000a*/ 	.short	(.L_13 - .L_12)
.L_12:
        /*000c*/ 	.word	0x00000000
        /*0010*/ 	.short	0x0006
        /*0012*/ 	.short	0x0030
        /*0014*/ 	.byte	0x00, 0xf0, 0x11, 0x00


	//----- nvinfo : EIATTR_KPARAM_INFO
	.align		4
.L_13:
        /*0018*/ 	.byte	0x04, 0x17
        /*001a*/ 	.short	(.L_15 - .L_14)
.L_14:
        /*001c*/ 	.word	0x00000000
        /*0020*/ 	.short	0x0005
        /*0022*/ 	.short	0x0028
        /*0024*/ 	.byte	0x00, 0xf4, 0x21, 0x00


	//----- nvinfo : EIATTR_KPARAM_INFO
	.align		4
.L_15:
        /*0028*/ 	.byte	0x04, 0x17
        /*002a*/ 	.short	(.L_17 - .L_16)
.L_16:
        /*002c*/ 	.word	0x00000000
        /*0030*/ 	.short	0x0004
        /*0032*/ 	.short	0x0020
        /*0034*/ 	.byte	0x00, 0xf4, 0x21, 0x00


	//----- nvinfo : EIATTR_KPARAM_INFO
	.align		4
.L_17:
        /*0038*/ 	.byte	0x04, 0x17
        /*003a*/ 	.short	(.L_19 - .L_18)
.L_18:
        /*003c*/ 	.word	0x00000000
        /*0040*/ 	.short	0x0003
        /*0042*/ 	.short	0x0018
        /*0044*/ 	.byte	0x00, 0xf4, 0x21, 0x00


	//----- nvinfo : EIATTR_KPARAM_INFO
	.align		4
.L_19:
        /*0048*/ 	.byte	0x04, 0x17
        /*004a*/ 	.short	(.L_21 - .L_20)
.L_20:
        /*004c*/ 	.word	0x00000000
        /*0050*/ 	.short	0x0002
        /*0052*/ 	.short	0x0010
        /*0054*/ 	.byte	0x00, 0xf4, 0x21, 0x00


	//----- nvinfo : EIATTR_KPARAM_INFO
	.align		4
.L_21:
        /*0058*/ 	.byte	0x04, 0x17
        /*005a*/ 	.short	(.L_23 - .L_22)
.L_22:
        /*005c*/ 	.word	0x00000000
        /*0060*/ 	.short	0x0001
        /*0062*/ 	.short	0x0008
        /*0064*/ 	.byte	0x00, 0xf4, 0x21, 0x00


	//----- nvinfo : EIATTR_KPARAM_INFO
	.align		4
.L_23:
        /*0068*/ 	.byte	0x04, 0x17
        /*006a*/ 	.short	(.L_25 - .L_24)
.L_24:
        /*006c*/ 	.word	0x00000000
        /*0070*/ 	.short	0x0000
        /*0072*/ 	.short	0x0000
        /*0074*/ 	.byte	0x00, 0xf4, 0x21, 0x00


	//----- nvinfo : EIATTR_SPARSE_MMA_MASK
	.align		4
.L_25:
        /*0078*/ 	.byte	0x03, 0x50
        /*007a*/ 	.short	0x0000


	//----- nvinfo : EIATTR_MAXREG_COUNT
	.align		4
        /*007c*/ 	.byte	0x03, 0x1b
        /*007e*/ 	.short	0x00ff


	//----- nvinfo : EIATTR_EXIT_INSTR_OFFSETS
	.align		4
        /*0080*/ 	.byte	0x04, 0x1c
        /*0082*/ 	.short	(.L_27 - .L_26)


	//   ....[0]....
.L_26:
        /*0084*/ 	.word	0x00000410


	//   ....[1]....
        /*0088*/ 	.word	0x00000430


	//----- nvinfo : EIATTR_REQNTID
	.align		4
.L_27:
        /*008c*/ 	.byte	0x04, 0x10
        /*008e*/ 	.short	(.L_29 - .L_28)
.L_28:
        /*0090*/ 	.word	0x00000020
        /*0094*/ 	.word	0x00000001
        /*0098*/ 	.word	0x00000001


	//----- nvinfo : EIATTR_CBANK_PARAM_SIZE
	.align		4
.L_29:
        /*009c*/ 	.byte	0x03, 0x19
        /*009e*/ 	.short	0x0034


	//----- nvinfo : EIATTR_PARAM_CBANK
	.align		4
        /*00a0*/ 	.byte	0x04, 0x0a
        /*00a2*/ 	.short	(.L_31 - .L_30)
	.align		4
.L_30:
        /*00a4*/ 	.word	index@(.nv.constant0.triton_poi_fused__native_batch_norm_legit_no_training_relu_18)
        /*00a8*/ 	.short	0x0210
        /*00aa*/ 	.short	0x0034


	//----- nvinfo : EIATTR_SW_WAR
	.align		4
.L_31:
        /*00ac*/ 	.byte	0x04, 0x36
        /*00ae*/ 	.short	(.L_33 - .L_32)
.L_32:
        /*00b0*/ 	.word	0x00000008
.L_33:


//--------------------- .nv.callgraph             --------------------------
	.section	.nv.callgraph,"",@"SHT_CUDA_CALLGRAPH"
	.align	4
	.sectionentsize	8
	.align		4
        /*0000*/ 	.word	0x00000000
	.align		4
        /*0004*/ 	.word	0xffffffff
	.align		4
        /*0008*/ 	.word	0x00000000
	.align		4
        /*000c*/ 	.word	0xfffffffe
	.align		4
        /*0010*/ 	.word	0x00000000
	.align		4
        /*0014*/ 	.word	0xfffffffd
	.align		4
        /*0018*/ 	.word	0x00000000
	.align		4
        /*001c*/ 	.word	0xfffffffc


//--------------------- .nv.constant4             --------------------------
	.section	.nv.constant4,"a",@progbits
	.align	8
	.align		8
.nv.constant4:
        /*0000*/ 	.dword	_$_str
	.align		8
        /*0008*/ 	.dword	_$_str_$_2


//--------------------- .text.triton_poi_fused__native_batch_norm_legit_no_training_relu_18 --------------------------
	.section	.text.triton_poi_fused__native_batch_norm_legit_no_training_relu_18,"ax",@progbits
	.align	128
        .global         triton_poi_fused__native_batch_norm_legit_no_training_relu_18
        .type           triton_poi_fused__native_batch_norm_legit_no_training_relu_18,@function
        .size           triton_poi_fused__native_batch_norm_legit_no_training_relu_18,(.L_x_1 - triton_poi_fused__native_batch_norm_legit_no_training_relu_18)
        .other          triton_poi_fused__native_batch_norm_legit_no_training_relu_18,@"STO_CUDA_ENTRY STV_DEFAULT"
triton_poi_fused__native_batch_norm_legit_no_training_relu_18:
.text.triton_poi_fused__native_batch_norm_legit_no_training_relu_18:
[----:B------:R-:W0:Y:S01]  /*0000*/  LDC R1, c[0x0][0x28] ;  /* 0x00000a00ff017b82 */ /* 0x000e220000000800 */
[----:B------:R-:W1:Y:S07]  /*0010*/  S2R R0, SR_TID.X ;  /* 0x0000000000007919 */ /* 0x000e6e0000002100 */
[----:B------:R-:W2:Y:S01]  /*0020*/  LDC.64 R6, c[0x0][0x220] ;  /* 0x00008800ff067b82 */ /* 0x000ea20000000a00 */
[----:B------:R-:W-:Y:S01]  /*0030*/  CS2R R20, SRZ ;  /* 0x0000000000147805 */ /* 0x000fe2000001ff00 */
[----:B------:R-:W-:Y:S01]  /*0040*/  ULDC.64 UR4, c[0x0][0x208] ;  /* 0x0000820000047ab9 */ /* 0x000fe20000000a00 */
[----:B------:R-:W3:Y:S05]  /*0050*/  S2R R13, SR_CTAID.X ;  /* 0x00000000000d7919 */ /* 0x000eea0000002500 */
[----:B------:R-:W4:Y:S08]  /*0060*/  LDC.64 R4, c[0x0][0x218] ;  /* 0x00008600ff047b82 */ /* 0x000f300000000a00 */
[----:B------:R-:W5:Y:S08]  /*0070*/  LDC.64 R8, c[0x0][0x228] ;  /* 0x00008a00ff087b82 */ /* 0x000f700000000a00 */
[----:B------:R-:W5:Y:S01]  /*0080*/  LDC.64 R10, c[0x0][0x230] ;  /* 0x00008c00ff0a7b82 */ /* 0x000f620000000a00 */
[----:B-1----:R-:W-:-:S04]  /*0090*/  SHF.L.U32 R0, R0, 0x1, RZ ;  /* 0x0000000100007819 */ /* 0x002fc800000006ff */
[----:B------:R-:W-:-:S04]  /*00a0*/  LOP3.LUT R0, R0, 0x3e, RZ, 0xc0, !PT ;  /* 0x0000003e00007812 */ /* 0x000fc800078ec0ff */
[----:B---3--:R-:W-:-:S04]  /*00b0*/  LEA R13, R13, R0, 0x6 ;  /* 0x000000000d0d7211 */ /* 0x008fc800078e30ff */
[C---:B------:R-:W-:Y:S01]  /*00c0*/  ISETP.GE.AND P0, PT, R13.reuse, 0x30, PT ;  /* 0x000000300d00780c */ /* 0x040fe20003f06270 */
[----:B------:R-:W-:-:S05]  /*00d0*/  IMAD.HI R0, R13, 0x2aaaaaab, RZ ;  /* 0x2aaaaaab0d007827 */ /* 0x000fca00078e02ff */
[----:B------:R-:W-:-:S04]  /*00e0*/  SHF.R.U32.HI R3, RZ, 0x1, R0 ;  /* 0x00000001ff037819 */ /* 0x000fc80000011600 */
[----:B------:R-:W-:Y:S02]  /*00f0*/  LEA.HI R0, R0, R3, RZ, 0x1 ;  /* 0x0000000300007211 */ /* 0x000fe400078f08ff */
[----:B------:R-:W1:Y:S03]  /*0100*/  LDC.64 R2, c[0x0][0x210] ;  /* 0x00008400ff027b82 */ /* 0x000e660000000a00 */
[----:B------:R-:W-:-:S04]  /*0110*/  IMAD R15, R0, -0xc, R13 ;  /* 0xfffffff4000f7824 */ /* 0x000fc800078e020d */
[----:B--2---:R-:W-:-:S05]  /*0120*/  IMAD.WIDE R6, R15, 0x4, R6 ;  /* 0x000000040f067825 */ /* 0x004fca00078e0206 */
[----:B------:R5:W2:Y:S01]  /*0130*/  @!P0 LDG.E.EL.64 R20, desc[UR4][R6.64] ;  /* 0x0000000406148981 */ /* 0x000aa2000c2e1b00 */
[----:B------:R-:W-:Y:S02]  /*0140*/  CS2R R16, SRZ ;  /* 0x0000000000107805 */ /* 0x000fe4000001ff00 */
[----:B------:R-:W-:Y:S01]  /*0150*/  CS2R R18, SRZ ;  /* 0x0000000000127805 */ /* 0x000fe2000001ff00 */
[----:B----4-:R-:W-:-:S05]  /*0160*/  IMAD.WIDE R4, R15, 0x4, R4 ;  /* 0x000000040f047825 */ /* 0x010fca00078e0204 */
[----:B------:R-:W3:Y:S01]  /*0170*/  @!P0 LDG.E.EL.64 R18, desc[UR4][R4.64] ;  /* 0x0000000404128981 */ /* 0x000ee2000c2e1b00 */
[----:B-1----:R-:W-:-:S04]  /*0180*/  IMAD.WIDE R2, R13, 0x4, R2 ;  /* 0x000000040d027825 */ /* 0x002fc800078e0202 */
[C---:B-----5:R-:W-:Y:S01]  /*0190*/  IMAD.WIDE R6, R15.reuse, 0x4, R8 ;  /* 0x000000040f067825 */ /* 0x060fe200078e0208 */
[----:B------:R1:W3:Y:S03]  /*01a0*/  @!P0 LDG.E.64 R16, desc[UR4][R2.64] ;  /* 0x0000000402108981 */ /* 0x0002e6000c1e1b00 */
[----:B0-----:R-:W-:Y:S01]  /*01b0*/  IMAD.WIDE R8, R15, 0x4, R10 ;  /* 0x000000040f087825 */ /* 0x001fe200078e020a */
[----:B------:R-:W-:Y:S02]  /*01c0*/  CS2R R10, SRZ ;  /* 0x00000000000a7805 */ /* 0x000fe4000001ff00 */
[----:B------:R-:W-:-:S04]  /*01d0*/  CS2R R14, SRZ ;  /* 0x00000000000e7805 */ /* 0x000fc8000001ff00 */
[----:B------:R0:W4:Y:S01]  /*01e0*/  @!P0 LDG.E.EL.64 R10, desc[UR4][R6.64] ;  /* 0x00000004060a8981 */ /* 0x000122000c2e1b00 */
[----:B-1----:R-:W1:Y:S03]  /*01f0*/  LDC.64 R2, c[0x0][0x238] ;  /* 0x00008e00ff027b82 */ /* 0x002e660000000a00 */
[----:B------:R-:W4:Y:S01]  /*0200*/  @!P0 LDG.E.EL.64 R14, desc[UR4][R8.64] ;  /* 0x00000004080e8981 */ /* 0x000f22000c2e1b00 */
[----:B0-----:R-:W-:Y:S01]  /*0210*/  HFMA2.MMA R7, -RZ, RZ, 1.625, 0 ;  /* 0x3e800000ff077435 */ /* 0x001fe200000001ff */
[----:B-1----:R-:W-:-:S04]  /*0220*/  IMAD.WIDE R2, R13, 0x4, R2 ;  /* 0x000000040d027825 */ /* 0x002fc800078e0202 */
[----:B--2---:R-:W-:Y:S01]  /*0230*/  FADD R20, R20, 9.9999997473787516356e-06 ;  /* 0x3727c5ac14147421 */ /* 0x004fe20000000000 */
[----:B------:R-:W-:-:S03]  /*0240*/  FADD R21, R21, 9.9999997473787516356e-06 ;  /* 0x3727c5ac15157421 */ /* 0x000fc60000000000 */
[----:B------:R-:W0:Y:S08]  /*0250*/  MUFU.SQRT R0, R20 ;  /* 0x0000001400007308 */ /* 0x000e300000002000 */
[----:B------:R-:W1:Y:S01]  /*0260*/  MUFU.SQRT R4, R21 ;  /* 0x0000001500047308 */ /* 0x000e620000002000 */
[C---:B0-----:R-:W-:Y:S02]  /*0270*/  FSETP.GT.AND P1, PT, R0.reuse, 8.50705917302346158658e+37, PT ;  /* 0x7e8000000000780b */ /* 0x041fe40003f24000 */
[----:B------:R-:W-:-:S02]  /*0280*/  FSETP.GEU.AND P3, PT, R0, 1.175494350822287508e-38, PT ;  /* 0x008000000000780b */ /* 0x000fc40003f6e000 */
[C---:B-1----:R-:W-:Y:S02]  /*0290*/  FSETP.GT.AND P2, PT, R4.reuse, 8.50705917302346158658e+37, PT ;  /* 0x7e8000000400780b */ /* 0x042fe40003f44000 */
[----:B------:R-:W-:-:S07]  /*02a0*/  FSETP.GEU.AND P4, PT, R4, 1.175494350822287508e-38, PT ;  /* 0x008000000400780b */ /* 0x000fce0003f8e000 */
[----:B------:R-:W-:-:S04]  /*02b0*/  @P1 FMUL R0, R0, 0.25 ;  /* 0x3e80000000001820 */ /* 0x000fc80000400000 */
[----:B------:R-:W-:Y:S01]  /*02c0*/  @!P3 FMUL R0, R0, 16777216 ;  /* 0x4b8000000000b820 */ /* 0x000fe20000400000 */
[----:B------:R-:W-:-:S04]  /*02d0*/  @P2 FMUL R4, R4, 0.25 ;  /* 0x3e80000004042820 */ /* 0x000fc80000400000 */
[----:B------:R-:W-:Y:S01]  /*02e0*/  @!P4 FMUL R4, R4, 16777216 ;  /* 0x4b8000000404c820 */ /* 0x000fe20000400000 */
[----:B------:R-:W0:Y:S01]  /*02f0*/  MUFU.RCP R0, R0 ;  /* 0x0000000000007308 */ /* 0x000e220000001000 */
[----:B------:R-:W-:-:S07]  /*0300*/  FSEL R5, R7, 1, P1 ;  /* 0x3f80000007057808 */ /* 0x000fce0000800000 */
[----:B------:R-:W1:Y:S01]  /*0310*/  MUFU.RCP R4, R4 ;  /* 0x0000000400047308 */ /* 0x000e620000001000 */
[----:B------:R-:W-:Y:S01]  /*0320*/  FSEL R7, R7, 1, P2 ;  /* 0x3f80000007077808 */ /* 0x000fe20001000000 */
[----:B------:R-:W-:Y:S01]  /*0330*/  @!P3 FMUL R5, R5, 16777216 ;  /* 0x4b8000000505b820 */ /* 0x000fe20000400000 */
[----:B---3--:R-:W-:-:S03]  /*0340*/  FADD R16, -R18, R16 ;  /* 0x0000001012107221 */ /* 0x008fc60000000100 */
[----:B------:R-:W-:Y:S01]  /*0350*/  @!P4 FMUL R7, R7, 16777216 ;  /* 0x4b8000000707c820 */ /* 0x000fe20000400000 */
[----:B0-----:R-:W-:Y:S01]  /*0360*/  FMUL R5, R0, R5 ;  /* 0x0000000500057220 */ /* 0x001fe20000400000 */
[----:B------:R-:W-:-:S03]  /*0370*/  FADD R17, -R19, R17 ;  /* 0x0000001113117221 */ /* 0x000fc60000000100 */
[----:B------:R-:W-:Y:S01]  /*0380*/  FMUL R5, R16, R5 ;  /* 0x0000000510057220 */ /* 0x000fe20000400000 */
[----:B-1----:R-:W-:-:S03]  /*0390*/  FMUL R0, R4, R7 ;  /* 0x0000000704007220 */ /* 0x002fc60000400000 */
[----:B----4-:R-:W-:Y:S01]  /*03a0*/  FFMA R5, R5, R10, R14 ;  /* 0x0000000a05057223 */ /* 0x010fe2000000000e */
[----:B------:R-:W-:-:S04]  /*03b0*/  FMUL R0, R17, R0 ;  /* 0x0000000011007220 */ /* 0x000fc80000400000 */
[----:B------:R-:W-:Y:S01]  /*03c0*/  FFMA R0, R0, R11, R15 ;  /* 0x0000000b00007223 */ /* 0x000fe2000000000f */
[----:B------:R-:W-:-:S04]  /*03d0*/  FSETP.GEU.AND P1, PT, R5, RZ, PT ;  /* 0x000000ff0500720b */ /* 0x000fc80003f2e000 */
[C---:B------:R-:W-:Y:S02]  /*03e0*/  FSETP.GEU.AND P2, PT, R0.reuse, RZ, PT ;  /* 0x000000ff0000720b */ /* 0x040fe40003f4e000 */
[----:B------:R-:W-:Y:S02]  /*03f0*/  FSEL R4, R5, RZ, P1 ;  /* 0x000000ff05047208 */ /* 0x000fe40000800000 */
[----:B------:R-:W-:Y:S01]  /*0400*/  FSEL R5, R0, RZ, P2 ;  /* 0x000000ff00057208 */ /* 0x000fe20001000000 */
[----:B------:R-:W-:Y:S08]  /*0410*/  @P0 EXIT ;  /* 0x000000000000094d */ /* 0x000ff00003800000 */
[----:B------:R-:W-:Y:S01]  /*0420*/  STG.E.64 desc[UR4][R2.64], R4 ;  /* 0x0000000402007986 */ /* 0x000fe2000c101b04 */
[----:B------:R-:W-:Y:S05]  /*0430*/  EXIT ;  /* 0x000000000000794d */ /* 0x000fea0003800000 */
.L_x_0:
[----:B------:R-:W-:-:S00]  /*0440*/  BRA `(.L_x_0) ;  /* 0xfffffffc00fc7947 */ /* 0x000fc0000383ffff */
[----:B------:R-:W-:-:S00]  /*0450*/  NOP ;  /* 0x0000000000007918 */ /* 0x000fc00000000000 */
        /* <DEDUP_REMOVED lines=10> */
.L_x_1:


//--------------------- .nv.global.init           --------------------------
	.section	.nv.global.init,"aw",@progbits
.nv.global.init:
	.type		_$_str,@object
	.size		_$_str,(_$_str_$_2 - _$_str)
_$_str:
        /*0000*/ 	.byte	0x5f, 0x5f, 0x43, 0x55, 0x44, 0x41, 0x5f, 0x46, 0x54, 0x5a, 0x00
	.type		_$_str_$_2,@object
	.size		_$_str_$_2,(.L_1 - _$_str_$_2)
_$_str_$_2:
        /*000b*/ 	.byte	0x5f, 0x5f, 0x43, 0x55, 0x44, 0x41, 0x5f, 0x50, 0x52, 0x45, 0x43, 0x5f, 0x53, 0x51, 0x52, 0x54
        /*001b*/ 	.byte	0x00
.L_1:


//--------------------- .nv.constant0.triton_poi_fused__native_batch_norm_legit_no_training_relu_18 --------------------------
	.section	.nv.constant0.triton_poi_fused__native_batch_norm_legit_no_training_relu_18,"a",@progbits
	.sectionflags	@""
	.align	4
.nv.constant0.triton_poi_fused__native_batch_norm_legit_no_training_relu_18:
	.zero		580
